//
// Generated by NVIDIA NVVM Compiler
//
// Compiler Build ID: CL-36424714
// Cuda compilation tools, release 13.0, V13.0.88
// Based on NVVM 20.0.0
//

.version 9.0
.target sm_100
.address_size 64

	// .globl	_Z11image_erodePhPfii

.visible .entry _Z11image_erodePhPfii(
	.param .u64 .ptr .align 1 _Z11image_erodePhPfii_param_0,
	.param .u64 .ptr .align 1 _Z11image_erodePhPfii_param_1,
	.param .u32 _Z11image_erodePhPfii_param_2,
	.param .u32 _Z11image_erodePhPfii_param_3
)
{


	ret;

}


// ===== COMPILED SASS (sm_100) =====

	.target	sm_100

	.elftype	@"ET_EXEC"


//--------------------- .note.nv.tkinfo           --------------------------
	.section	.note.nv.tkinfo,"",@"SHT_NOTE"
	.sectionflags	@"SHF_NOTE_NV_TKINFO"
	.tkinfo
        /*0018*/ 	.word	0x00000002
        /*0030*/ 	.string	""
        /*0030*/ 	.string	"ptxas"
        /*0030*/ 	.string	"Cuda compilation tools, release 13.0, V13.0.88"
        /*0030*/ 	.string	"Build cuda_13.0.r13.0/compiler.36424714_0"
        /*0030*/ 	.string	"-arch sm_100 -m 64 "



//--------------------- .note.nv.cuinfo           --------------------------
	.section	.note.nv.cuinfo,"",@"SHT_NOTE"
	.sectionflags	@"SHF_NOTE_NV_CUINFO"
        /*0018*/ 	.short	0x0002
        /*001a*/ 	.short	0x0064
        /*001c*/ 	.short	0x0082
	.zero		2


//--------------------- .nv.info                  --------------------------
	.section	.nv.info,"",@"SHT_CUDA_INFO"
	.align	4


	//----- nvinfo : EIATTR_REGCOUNT
	.align		4
        /*0000*/ 	.byte	0x04, 0x2f
        /*0002*/ 	.short	(.L_1 - .L_0)
	.align		4
.L_0:
        /*0004*/ 	.word	index@(_Z11image_erodePhPfii)
        /*0008*/ 	.word	0x00000004


	//----- nvinfo : EIATTR_FRAME_SIZE
	.align		4
.L_1:
        /*000c*/ 	.byte	0x04, 0x11
        /*000e*/ 	.short	(.L_3 - .L_2)
	.align		4
.L_2:
        /*0010*/ 	.word	index@(_Z11image_erodePhPfii)
        /*0014*/ 	.word	0x00000000


	//----- nvinfo : EIATTR_MIN_STACK_SIZE
	.align		4
.L_3:
        /*0018*/ 	.byte	0x04, 0x12
        /*001a*/ 	.short	(.L_5 - .L_4)
	.align		4
.L_4:
        /*001c*/ 	.word	index@(_Z11image_erodePhPfii)
        /*0020*/ 	.word	0x00000000
.L_5:


//--------------------- .nv.compat                --------------------------
	.section	.nv.compat,"",@"SHT_CUDA_COMPAT_INFO"
	.align	4
        /*0000*/ 	.byte	0x02, 0x09, 0x00, 0x00, 0x02, 0x02, 0x01, 0x00, 0x02, 0x05, 0x05, 0x00, 0x03, 0x07, 0x01, 0x01
        /*0010*/ 	.byte	0x02, 0x03, 0x00, 0x00, 0x02, 0x06, 0x01, 0x00, 0x04, 0x0b, 0x08, 0x00, 0x09, 0x00, 0x00, 0x00
        /*0020*/ 	.byte	0x00, 0x00, 0x00, 0x00


//--------------------- .nv.info._Z11image_erodePhPfii --------------------------
	.section	.nv.info._Z11image_erodePhPfii,"",@"SHT_CUDA_INFO"
	.sectionflags	@""
	.align	4


	//----- nvinfo : EIATTR_CUDA_API_VERSION
	.align		4
        /*0000*/ 	.byte	0x04, 0x37
        /*0002*/ 	.short	(.L_7 - .L_6)
.L_6:
        /*0004*/ 	.word	0x00000082


	//----- nvinfo : EIATTR_KPARAM_INFO
	.align		4
.L_7:
        /*0008*/ 	.byte	0x04, 0x17
        /*000a*/ 	.short	(.L_9 - .L_8)
.L_8:
        /*000c*/ 	.word	0x00000000
        /*0010*/ 	.short	0x0003
        /*0012*/ 	.short	0x0014
        /*0014*/ 	.byte	0x00, 0xf0, 0x11, 0x00


	//----- nvinfo : EIATTR_KPARAM_INFO
	.align		4
.L_9:
        /*0018*/ 	.byte	0x04, 0x17
        /*001a*/ 	.short	(.L_11 - .L_10)
.L_10:
        /*001c*/ 	.word	0x00000000
        /*0020*/ 	.short	0x0002
        /*0022*/ 	.short	0x0010
        /*0024*/ 	.byte	0x00, 0xf0, 0x11, 0x00


	//----- nvinfo : EIATTR_KPARAM_INFO
	.align		4
.L_11:
        /*0028*/ 	.byte	0x04, 0x17
        /*002a*/ 	.short	(.L_13 - .L_12)
.L_12:
        /*002c*/ 	.word	0x00000000
        /*0030*/ 	.short	0x0001
        /*0032*/ 	.short	0x0008
        /*0034*/ 	.byte	0x00, 0xf5, 0x21, 0x00


	//----- nvinfo : EIATTR_KPARAM_INFO
	.align		4
.L_13:
        /*0038*/ 	.byte	0x04, 0x17
        /*003a*/ 	.short	(.L_15 - .L_14)
.L_14:
        /*003c*/ 	.word	0x00000000
        /*0040*/ 	.short	0x0000
        /*0042*/ 	.short	0x0000
        /*0044*/ 	.byte	0x00, 0xf5, 0x21, 0x00


	//----- nvinfo : EIATTR_SPARSE_MMA_MASK
	.align		4
.L_15:
        /*0048*/ 	.byte	0x03, 0x50
        /*004a*/ 	.short	0x0000


	//----- nvinfo : EIATTR_MAXREG_COUNT
	.align		4
        /*004c*/ 	.byte	0x03, 0x1b
        /*004e*/ 	.short	0x00ff


	//----- nvinfo : EIATTR_MERCURY_ISA_VERSION
	.align		4
        /*0050*/ 	.byte	0x03, 0x5f
        /*0052*/ 	.short	0x0101


	//----- nvinfo : EIATTR_VRC_CTA_INIT_COUNT
	.align		4
        /*0054*/ 	.byte	0x02, 0x4a
	.zero		1
	.zero		1


	//----- nvinfo : EIATTR_EXIT_INSTR_OFFSETS
	.align		4
        /*0058*/ 	.byte	0x04, 0x1c
        /*005a*/ 	.short	(.L_17 - .L_16)


	//   ....[0]....
.L_16:
        /*005c*/ 	.word	0x00000010


	//----- nvinfo : EIATTR_CBANK_PARAM_SIZE
	.align		4
.L_17:
        /*0060*/ 	.byte	0x03, 0x19
        /*0062*/ 	.short	0x0018


	//----- nvinfo : EIATTR_PARAM_CBANK
	.align		4
        /*0064*/ 	.byte	0x04, 0x0a
        /*0066*/ 	.short	(.L_19 - .L_18)
	.align		4
.L_18:
        /*0068*/ 	.word	index@(.nv.constant0._Z11image_erodePhPfii)
        /*006c*/ 	.short	0x0380
        /*006e*/ 	.short	0x0018


	//----- nvinfo : EIATTR_SW_WAR
	.align		4
.L_19:
        /*0070*/ 	.byte	0x04, 0x36
        /*0072*/ 	.short	(.L_21 - .L_20)
.L_20:
        /*0074*/ 	.word	0x00000008
.L_21:


//--------------------- .nv.callgraph             --------------------------
	.section	.nv.callgraph,"",@"SHT_CUDA_CALLGRAPH"
	.align	4
	.sectionentsize	8
	.align		4
        /*0000*/ 	.word	0x00000000
	.align		4
        /*0004*/ 	.word	0xffffffff
	.align		4
        /*0008*/ 	.word	0x00000000
	.align		4
        /*000c*/ 	.word	0xfffffffe
	.align		4
        /*0010*/ 	.word	0x00000000
	.align		4
        /*0014*/ 	.word	0xfffffffd
	.align		4
        /*0018*/ 	.word	0x00000000
	.align		4
        /*001c*/ 	.word	0xfffffffc


//--------------------- .text._Z11image_erodePhPfii --------------------------
	.section	.text._Z11image_erodePhPfii,"ax",@progbits
	.align	128
        .global         _Z11image_erodePhPfii
        .type           _Z11image_erodePhPfii,@function
        .size           _Z11image_erodePhPfii,(.L_x_1 - _Z11image_erodePhPfii)
        .other          _Z11image_erodePhPfii,@"STO_CUDA_ENTRY STV_DEFAULT"
_Z11image_erodePhPfii:
.text._Z11image_erodePhPfii:
[----:B------:R-:W-:Y:S01]  /*0000*/  LDC R1, c[0x0][0x37c] ;  /* 0x0000df00ff017b82 */ /* 0x000fe20000000800 */
[----:B------:R-:W-:Y:S05]  /*0010*/  EXIT ;  /* 0x000000000000794d */ /* 0x000fea0003800000 */
.L_x_0:
[----:B------:R-:W-:-:S00]  /*0020*/  BRA `(.L_x_0) ;  /* 0xfffffffc00fc7947 */ /* 0x000fc0000383ffff */
[----:B------:R-:W-:-:S00]  /*0030*/  NOP ;  /* 0x0000000000007918 */ /* 0x000fc00000000000 */
        /* <DEDUP_REMOVED lines=12> */
.L_x_1:


//--------------------- .nv.shared.reserved.0     --------------------------
	.section	.nv.shared.reserved.0,"aw",@nobits
	.weak		__nv_reservedSMEM_offset_0_alias
	.size		__nv_reservedSMEM_offset_0_alias, 0, 64
	.other		__nv_reservedSMEM_offset_0_alias,@"STO_CUDA_RESERVED_SHARED STV_DEFAULT"
__nv_reservedSMEM_offset_0_alias:
	.zero		0
	.zero		64


//--------------------- .nv.constant0._Z11image_erodePhPfii --------------------------
	.section	.nv.constant0._Z11image_erodePhPfii,"a",@progbits
	.sectionflags	@""
	.align	4
.nv.constant0._Z11image_erodePhPfii:
	.zero		920


//--------------------- SYMBOLS --------------------------

	.type		.nv.reservedSmem.offset0,@object
	.size		.nv.reservedSmem.offset0,0x4
